	.headerflags	@"EF_CUDA_TEXMODE_UNIFIED EF_CUDA_64BIT_ADDRESS EF_CUDA_ACCELERATORS EF_CUDA_SM90 EF_CUDA_VIRTUAL_SM(EF_CUDA_SM90)"
	.elftype	@"ET_EXEC"


//--------------------- .nv.info                  --------------------------
	.section	.nv.info,"",@"SHT_CUDA_INFO"
	.align	4


	//----- nvinfo : EIATTR_REGCOUNT
	.align		4
        /*0000*/ 	.byte	0x04, 0x2f
        /*0002*/ 	.short	(.L_3 - .L_2)
	.align		4
.L_2:
        /*0004*/ 	.word	index@(triton_poi_fused__native_batch_norm_legit_no_training_relu_32)
        /*0008*/ 	.word	0x00000020


	//----- nvinfo : EIATTR_MIN_STACK_SIZE
	.align		4
.L_3:
        /*000c*/ 	.byte	0x04, 0x12
        /*000e*/ 	.short	(.L_5 - .L_4)
	.align		4
.L_4:
        /*0010*/ 	.word	index@(triton_poi_fused__native_batch_norm_legit_no_training_relu_32)
        /*0014*/ 	.word	0x00000000


	//----- nvinfo : EIATTR_FRAME_SIZE
	.align		4
.L_5:
        /*0018*/ 	.byte	0x04, 0x11
        /*001a*/ 	.short	(.L_7 - .L_6)
	.align		4
.L_6:
        /*001c*/ 	.word	index@(triton_poi_fused__native_batch_norm_legit_no_training_relu_32)
        /*0020*/ 	.word	0x00000000


	//----- nvinfo : EIATTR_MIN_STACK_SIZE
	.align		4
.L_7:
        /*0024*/ 	.byte	0x04, 0x12
        /*0026*/ 	.short	(.L_9 - .L_8)
	.align		4
.L_8:
        /*0028*/ 	.word	index@(triton_poi_fused__native_batch_norm_legit_no_training_relu_32)
        /*002c*/ 	.word	0x00000000
.L_9:


//--------------------- .nv.info.triton_poi_fused__native_batch_norm_legit_no_training_relu_32 --------------------------
	.section	.nv.info.triton_poi_fused__native_batch_norm_legit_no_training_relu_32,"",@"SHT_CUDA_INFO"
	.sectionflags	@""
	.align	4


	//----- nvinfo : EIATTR_CUDA_API_VERSION
	.align		4
        /*0000*/ 	.byte	0x04, 0x37
        /*0002*/ 	.short	(.L_11 - .L_10)
.L_10:
        /*0004*/ 	.word	0x0000007c


	//----- nvinfo : EIATTR_KPARAM_INFO
	.align		4
.L_11:
        /*0008*/ 	.byte	0x04, 0x17
        /*000a*/ 	.short	(.L_13 - .L_12)
.L_12:
        /*000c*/ 	.word	0x00000000
        /*0010*/ 	.short	0x0006
        /*0012*/ 	.short	0x0030
        /*0014*/ 	.byte	0x00, 0xf0, 0x11, 0x00


	//----- nvinfo : EIATTR_KPARAM_INFO
	.align		4
.L_13:
        /*0018*/ 	.byte	0x04, 0x17
        /*001a*/ 	.short	(.L_15 - .L_14)
.L_14:
        /*001c*/ 	.word	0x00000000
        /*0020*/ 	.short	0x0005
        /*0022*/ 	.short	0x0028
        /*0024*/ 	.byte	0x00, 0xf4, 0x21, 0x00


	//----- nvinfo : EIATTR_KPARAM_INFO
	.align		4
.L_15:
        /*0028*/ 	.byte	0x04, 0x17
        /*002a*/ 	.short	(.L_17 - .L_16)
.L_16:
        /*002c*/ 	.word	0x00000000
        /*0030*/ 	.short	0x0004
        /*0032*/ 	.short	0x0020
        /*0034*/ 	.byte	0x00, 0xf4, 0x21, 0x00


	//----- nvinfo : EIATTR_KPARAM_INFO
	.align		4
.L_17:
        /*0038*/ 	.byte	0x04, 0x17
        /*003a*/ 	.short	(.L_19 - .L_18)
.L_18:
        /*003c*/ 	.word	0x00000000
        /*0040*/ 	.short	0x0003
        /*0042*/ 	.short	0x0018
        /*0044*/ 	.byte	0x00, 0xf4, 0x21, 0x00


	//----- nvinfo : EIATTR_KPARAM_INFO
	.align		4
.L_19:
        /*0048*/ 	.byte	0x04, 0x17
        /*004a*/ 	.short	(.L_21 - .L_20)
.L_20:
        /*004c*/ 	.word	0x00000000
        /*0050*/ 	.short	0x0002
        /*0052*/ 	.short	0x0010
        /*0054*/ 	.byte	0x00, 0xf4, 0x21, 0x00


	//----- nvinfo : EIATTR_KPARAM_INFO
	.align		4
.L_21:
        /*0058*/ 	.byte	0x04, 0x17
        /*005a*/ 	.short	(.L_23 - .L_22)
.L_22:
        /*005c*/ 	.word	0x00000000
        /*0060*/ 	.short	0x0001
        /*0062*/ 	.short	0x0008
        /*0064*/ 	.byte	0x00, 0xf4, 0x21, 0x00


	//----- nvinfo : EIATTR_KPARAM_INFO
	.align		4
.L_23:
        /*0068*/ 	.byte	0x04, 0x17
        /*006a*/ 	.short	(.L_25 - .L_24)
.L_24:
        /*006c*/ 	.word	0x00000000
        /*0070*/ 	.short	0x0000
        /*0072*/ 	.short	0x0000
        /*0074*/ 	.byte	0x00, 0xf4, 0x21, 0x00


	//----- nvinfo : EIATTR_SPARSE_MMA_MASK
	.align		4
.L_25:
        /*0078*/ 	.byte	0x03, 0x50
        /*007a*/ 	.short	0x0000


	//----- nvinfo : EIATTR_MAXREG_COUNT
	.align		4
        /*007c*/ 	.byte	0x03, 0x1b
        /*007e*/ 	.short	0x00ff


	//----- nvinfo : EIATTR_EXIT_INSTR_OFFSETS
	.align		4
        /*0080*/ 	.byte	0x04, 0x1c
        /*0082*/ 	.short	(.L_27 - .L_26)


	//   ....[0]....
.L_26:
        /*0084*/ 	.word	0x00000640


	//   ....[1]....
        /*0088*/ 	.word	0x00000660


	//----- nvinfo : EIATTR_REQNTID
	.align		4
.L_27:
        /*008c*/ 	.byte	0x04, 0x10
        /*008e*/ 	.short	(.L_29 - .L_28)
.L_28:
        /*0090*/ 	.word	0x00000080
        /*0094*/ 	.word	0x00000001
        /*0098*/ 	.word	0x00000001


	//----- nvinfo : EIATTR_CBANK_PARAM_SIZE
	.align		4
.L_29:
        /*009c*/ 	.byte	0x03, 0x19
        /*009e*/ 	.short	0x0034


	//----- nvinfo : EIATTR_PARAM_CBANK
	.align		4
        /*00a0*/ 	.byte	0x04, 0x0a
        /*00a2*/ 	.short	(.L_31 - .L_30)
	.align		4
.L_30:
        /*00a4*/ 	.word	index@(.nv.constant0.triton_poi_fused__native_batch_norm_legit_no_training_relu_32)
        /*00a8*/ 	.short	0x0210
        /*00aa*/ 	.short	0x0034


	//----- nvinfo : EIATTR_SW_WAR
	.align		4
.L_31:
        /*00ac*/ 	.byte	0x04, 0x36
        /*00ae*/ 	.short	(.L_33 - .L_32)
.L_32:
        /*00b0*/ 	.word	0x00000008
.L_33:


//--------------------- .nv.callgraph             --------------------------
	.section	.nv.callgraph,"",@"SHT_CUDA_CALLGRAPH"
	.align	4
	.sectionentsize	8
	.align		4
        /*0000*/ 	.word	0x00000000
	.align		4
        /*0004*/ 	.word	0xffffffff
	.align		4
        /*0008*/ 	.word	0x00000000
	.align		4
        /*000c*/ 	.word	0xfffffffe
	.align		4
        /*0010*/ 	.word	0x00000000
	.align		4
        /*0014*/ 	.word	0xfffffffd
	.align		4
        /*0018*/ 	.word	0x00000000
	.align		4
        /*001c*/ 	.word	0xfffffffc


//--------------------- .nv.constant4             --------------------------
	.section	.nv.constant4,"a",@progbits
	.align	8
	.align		8
.nv.constant4:
        /*0000*/ 	.dword	_$_str
	.align		8
        /*0008*/ 	.dword	_$_str_$_2


//--------------------- .text.triton_poi_fused__native_batch_norm_legit_no_training_relu_32 --------------------------
	.section	.text.triton_poi_fused__native_batch_norm_legit_no_training_relu_32,"ax",@progbits
	.align	128
        .global         triton_poi_fused__native_batch_norm_legit_no_training_relu_32
        .type           triton_poi_fused__native_batch_norm_legit_no_training_relu_32,@function
        .size           triton_poi_fused__native_batch_norm_legit_no_training_relu_32,(.L_x_1 - triton_poi_fused__native_batch_norm_legit_no_training_relu_32)
        .other          triton_poi_fused__native_batch_norm_legit_no_training_relu_32,@"STO_CUDA_ENTRY STV_DEFAULT"
triton_poi_fused__native_batch_norm_legit_no_training_relu_32:
.text.triton_poi_fused__native_batch_norm_legit_no_training_relu_32:
[----:B------:R-:W0:Y:S01]  /*0000*/  LDC R1, c[0x0][0x28] ;  /* 0x00000a00ff017b82 */ /* 0x000e220000000800 */
[----:B------:R-:W1:Y:S07]  /*0010*/  S2R R0, SR_TID.X ;  /* 0x0000000000007919 */ /* 0x000e6e0000002100 */
[----:B------:R-:W2:Y:S01]  /*0020*/  LDC.64 R2, c[0x0][0x220] ;  /* 0x00008800ff027b82 */ /* 0x000ea20000000a00 */
[----:B------:R-:W-:Y:S02]  /*0030*/  CS2R R24, SRZ ;  /* 0x0000000000187805 */ /* 0x000fe4000001ff00 */
[----:B------:R-:W-:Y:S01]  /*0040*/  CS2R R26, SRZ ;  /* 0x00000000001a7805 */ /* 0x000fe2000001ff00 */
[----:B------:R-:W3:Y:S01]  /*0050*/  S2R R21, SR_CTAID.X ;  /* 0x0000000000157919 */ /* 0x000ee20000002500 */
[----:B------:R-:W-:-:S03]  /*0060*/  ULDC.64 UR4, c[0x0][0x208] ;  /* 0x0000820000047ab9 */ /* 0x000fc60000000a00 */
[----:B------:R-:W4:Y:S08]  /*0070*/  LDC.64 R22, c[0x0][0x210] ;  /* 0x00008400ff167b82 */ /* 0x000f300000000a00 */
[----:B------:R-:W5:Y:S08]  /*0080*/  LDC.64 R28, c[0x0][0x218] ;  /* 0x00008600ff1c7b82 */ /* 0x000f700000000a00 */
[----:B------:R-:W4:Y:S01]  /*0090*/  LDC.64 R14, c[0x0][0x228] ;  /* 0x00008a00ff0e7b82 */ /* 0x000f220000000a00 */
[----:B-1----:R-:W-:-:S07]  /*00a0*/  SHF.L.U32 R0, R0, 0x2, RZ ;  /* 0x0000000200007819 */ /* 0x002fce00000006ff */
[----:B------:R-:W1:Y:S01]  /*00b0*/  LDC.64 R12, c[0x0][0x230] ;  /* 0x00008c00ff0c7b82 */ /* 0x000e620000000a00 */
[----:B------:R-:W-:-:S04]  /*00c0*/  LOP3.LUT R0, R0, 0x1fc, RZ, 0xc0, !PT ;  /* 0x000001fc00007812 */ /* 0x000fc800078ec0ff */
[----:B---3--:R-:W-:-:S04]  /*00d0*/  LEA R21, R21, R0, 0x9 ;  /* 0x0000000015157211 */ /* 0x008fc800078e48ff */
[C---:B------:R-:W-:Y:S01]  /*00e0*/  ISETP.GE.AND P0, PT, R21.reuse, 0xd800, PT ;  /* 0x0000d8001500780c */ /* 0x040fe20003f06270 */
[----:B------:R-:W-:-:S05]  /*00f0*/  IMAD.HI R0, R21, 0x4bda12f7, RZ ;  /* 0x4bda12f715007827 */ /* 0x000fca00078e02ff */
[----:B------:R-:W-:-:S04]  /*0100*/  SHF.R.U32.HI R5, RZ, 0x1f, R0 ;  /* 0x0000001fff057819 */ /* 0x000fc80000011600 */
[----:B------:R-:W-:-:S05]  /*0110*/  LEA.HI.SX32 R0, R0, R5, 0x18 ;  /* 0x0000000500007211 */ /* 0x000fca00078fc2ff */
[----:B------:R-:W-:-:S04]  /*0120*/  IMAD R0, R0, -0x360, R21 ;  /* 0xfffffca000007824 */ /* 0x000fc800078e0215 */
[----:B--2---:R-:W-:-:S05]  /*0130*/  IMAD.WIDE R2, R0, 0x4, R2 ;  /* 0x0000000400027825 */ /* 0x004fca00078e0202 */
[----:B------:R2:W3:Y:S01]  /*0140*/  @!P0 LDG.E.EL.128 R24, desc[UR4][R2.64] ;  /* 0x0000000402188981 */ /* 0x0004e2000c2e1d00 */
[----:B------:R-:W-:Y:S02]  /*0150*/  CS2R R4, SRZ ;  /* 0x0000000000047805 */ /* 0x000fe4000001ff00 */
[----:B------:R-:W-:Y:S02]  /*0160*/  CS2R R6, SRZ ;  /* 0x0000000000067805 */ /* 0x000fe4000001ff00 */
[----:B------:R-:W-:Y:S02]  /*0170*/  CS2R R8, SRZ ;  /* 0x0000000000087805 */ /* 0x000fe4000001ff00 */
[----:B------:R-:W-:Y:S01]  /*0180*/  CS2R R10, SRZ ;  /* 0x00000000000a7805 */ /* 0x000fe2000001ff00 */
[----:B----4-:R-:W-:-:S04]  /*0190*/  IMAD.WIDE R22, R21, 0x4, R22 ;  /* 0x0000000415167825 */ /* 0x010fc800078e0216 */
[C---:B-----5:R-:W-:Y:S01]  /*01a0*/  IMAD.WIDE R28, R0.reuse, 0x4, R28 ;  /* 0x00000004001c7825 */ /* 0x060fe200078e021c */
[----:B------:R1:W4:Y:S04]  /*01b0*/  @!P0 LDG.E.128 R4, desc[UR4][R22.64] ;  /* 0x0000000416048981 */ /* 0x000328000c1e1d00 */
[----:B------:R-:W4:Y:S01]  /*01c0*/  @!P0 LDG.E.EL.128 R8, desc[UR4][R28.64] ;  /* 0x000000041c088981 */ /* 0x000f22000c2e1d00 */
[C---:B0-2---:R-:W-:Y:S01]  /*01d0*/  IMAD.WIDE R2, R0.reuse, 0x4, R14 ;  /* 0x0000000400027825 */ /* 0x045fe200078e020e */
[----:B------:R-:W-:Y:S02]  /*01e0*/  CS2R R14, SRZ ;  /* 0x00000000000e7805 */ /* 0x000fe4000001ff00 */
[----:B------:R-:W-:Y:S02]  /*01f0*/  CS2R R16, SRZ ;  /* 0x0000000000107805 */ /* 0x000fe4000001ff00 */
[----:B------:R-:W-:Y:S01]  /*0200*/  CS2R R18, SRZ ;  /* 0x0000000000127805 */ /* 0x000fe2000001ff00 */
[----:B-1----:R-:W-:Y:S01]  /*0210*/  IMAD.WIDE R22, R0, 0x4, R12 ;  /* 0x0000000400167825 */ /* 0x002fe200078e020c */
[----:B------:R-:W-:-:S04]  /*0220*/  CS2R R12, SRZ ;  /* 0x00000000000c7805 */ /* 0x000fc8000001ff00 */
[----:B------:R0:W2:Y:S04]  /*0230*/  @!P0 LDG.E.EL.128 R16, desc[UR4][R22.64] ;  /* 0x0000000416108981 */ /* 0x0000a8000c2e1d00 */
[----:B------:R1:W2:Y:S01]  /*0240*/  @!P0 LDG.E.EL.128 R12, desc[UR4][R2.64] ;  /* 0x00000004020c8981 */ /* 0x0002a2000c2e1d00 */
[----:B0-----:R-:W-:Y:S01]  /*0250*/  HFMA2.MMA R22, -RZ, RZ, 1.625, 0 ;  /* 0x3e800000ff167435 */ /* 0x001fe200000001ff */
[----:B-1----:R-:W0:Y:S02]  /*0260*/  LDC.64 R2, c[0x0][0x238] ;  /* 0x00008e00ff027b82 */ /* 0x002e240000000a00 */
[----:B0-----:R-:W-:-:S04]  /*0270*/  IMAD.WIDE R2, R21, 0x4, R2 ;  /* 0x0000000415027825 */ /* 0x001fc800078e0202 */
[----:B---3--:R-:W-:Y:S01]  /*0280*/  FADD R25, R25, 9.9999997473787516356e-06 ;  /* 0x3727c5ac19197421 */ /* 0x008fe20000000000 */
[----:B------:R-:W-:-:S03]  /*0290*/  FADD R26, R26, 9.9999997473787516356e-06 ;  /* 0x3727c5ac1a1a7421 */ /* 0x000fc60000000000 */
[----:B------:R-:W0:Y:S01]  /*02a0*/  MUFU.SQRT R28, R25 ;  /* 0x00000019001c7308 */ /* 0x000e220000002000 */
[----:B------:R-:W-:Y:S01]  /*02b0*/  FADD R24, R24, 9.9999997473787516356e-06 ;  /* 0x3727c5ac18187421 */ /* 0x000fe20000000000 */
[----:B------:R-:W-:-:S06]  /*02c0*/  FADD R27, R27, 9.9999997473787516356e-06 ;  /* 0x3727c5ac1b1b7421 */ /* 0x000fcc0000000000 */
[----:B------:R-:W1:Y:S08]  /*02d0*/  MUFU.SQRT R26, R26 ;  /* 0x0000001a001a7308 */ /* 0x000e700000002000 */
[----:B------:R-:W3:Y:S01]  /*02e0*/  MUFU.SQRT R23, R24 ;  /* 0x0000001800177308 */ /* 0x000ee20000002000 */
[----:B0-----:R-:W-:-:S07]  /*02f0*/  FSETP.GT.AND P6, PT, R28, 8.50705917302346158658e+37, PT ;  /* 0x7e8000001c00780b */ /* 0x001fce0003fc4000 */
[----:B------:R-:W0:Y:S01]  /*0300*/  MUFU.SQRT R29, R27 ;  /* 0x0000001b001d7308 */ /* 0x000e220000002000 */
[----:B-1----:R-:W-:Y:S02]  /*0310*/  FSETP.GT.AND P2, PT, R26, 8.50705917302346158658e+37, PT ;  /* 0x7e8000001a00780b */ /* 0x002fe40003f44000 */
[----:B------:R-:W-:Y:S02]  /*0320*/  FSETP.GEU.AND P4, PT, R28, 1.175494350822287508e-38, PT ;  /* 0x008000001c00780b */ /* 0x000fe40003f8e000 */
[----:B------:R-:W-:Y:S01]  /*0330*/  FSEL R0, R22, 1, P6 ;  /* 0x3f80000016007808 */ /* 0x000fe20003000000 */
[----:B------:R-:W-:Y:S01]  /*0340*/  @P6 FMUL R28, R28, 0.25 ;  /* 0x3e8000001c1c6820 */ /* 0x000fe20000400000 */
[C---:B---3--:R-:W-:Y:S02]  /*0350*/  FSETP.GT.AND P1, PT, R23.reuse, 8.50705917302346158658e+37, PT ;  /* 0x7e8000001700780b */ /* 0x048fe40003f24000 */
[----:B------:R-:W-:Y:S02]  /*0360*/  FSETP.GEU.AND P3, PT, R23, 1.175494350822287508e-38, PT ;  /* 0x008000001700780b */ /* 0x000fe40003f6e000 */
[----:B------:R-:W-:-:S02]  /*0370*/  FSETP.GEU.AND P5, PT, R26, 1.175494350822287508e-38, PT ;  /* 0x008000001a00780b */ /* 0x000fc40003fae000 */
[C---:B0-----:R-:W-:Y:S01]  /*0380*/  FSETP.GT.AND P6, PT, R29.reuse, 8.50705917302346158658e+37, PT ;  /* 0x7e8000001d00780b */ /* 0x041fe20003fc4000 */
[----:B------:R-:W-:Y:S01]  /*0390*/  @P2 FMUL R26, R26, 0.25 ;  /* 0x3e8000001a1a2820 */ /* 0x000fe20000400000 */
[----:B------:R-:W-:Y:S02]  /*03a0*/  FSEL R20, R22, 1, P2 ;  /* 0x3f80000016147808 */ /* 0x000fe40001000000 */
[----:B------:R-:W-:-:S03]  /*03b0*/  FSETP.GEU.AND P2, PT, R29, 1.175494350822287508e-38, PT ;  /* 0x008000001d00780b */ /* 0x000fc60003f4e000 */
[----:B------:R-:W-:Y:S01]  /*03c0*/  @P1 FMUL R23, R23, 0.25 ;  /* 0x3e80000017171820 */ /* 0x000fe20000400000 */
[----:B------:R-:W-:-:S03]  /*03d0*/  @!P4 FMUL R28, R28, 16777216 ;  /* 0x4b8000001c1cc820 */ /* 0x000fc60000400000 */
[----:B------:R-:W-:Y:S02]  /*03e0*/  @!P3 FMUL R23, R23, 16777216 ;  /* 0x4b8000001717b820 */ /* 0x000fe40000400000 */
[----:B------:R-:W-:Y:S01]  /*03f0*/  @P6 FMUL R29, R29, 0.25 ;  /* 0x3e8000001d1d6820 */ /* 0x000fe20000400000 */
[----:B------:R-:W-:-:S03]  /*0400*/  @!P5 FMUL R26, R26, 16777216 ;  /* 0x4b8000001a1ad820 */ /* 0x000fc60000400000 */
[----:B------:R-:W-:Y:S01]  /*0410*/  @!P2 FMUL R29, R29, 16777216 ;  /* 0x4b8000001d1da820 */ /* 0x000fe20000400000 */
[----:B------:R-:W-:Y:S01]  /*0420*/  MUFU.RCP R23, R23 ;  /* 0x0000001700177308 */ /* 0x000fe20000001000 */
[----:B----4-:R-:W-:Y:S01]  /*0430*/  FADD R5, -R9, R5 ;  /* 0x0000000509057221 */ /* 0x010fe20000000100 */
[----:B------:R-:W-:-:S06]  /*0440*/  FSEL R9, R22, 1, P6 ;  /* 0x3f80000016097808 */ /* 0x000fcc0003000000 */
[----:B------:R-:W-:Y:S01]  /*0450*/  MUFU.RCP R25, R26 ;  /* 0x0000001a00197308 */ /* 0x000fe20000001000 */
[----:B------:R-:W-:-:S07]  /*0460*/  FSEL R22, R22, 1, P1 ;  /* 0x3f80000016167808 */ /* 0x000fce0000800000 */
[----:B------:R-:W0:Y:S08]  /*0470*/  MUFU.RCP R24, R29 ;  /* 0x0000001d00187308 */ /* 0x000e300000001000 */
[----:B------:R-:W1:Y:S01]  /*0480*/  MUFU.RCP R27, R28 ;  /* 0x0000001c001b7308 */ /* 0x000e620000001000 */
[----:B------:R-:W-:Y:S01]  /*0490*/  @!P2 FMUL R9, R9, 16777216 ;  /* 0x4b8000000909a820 */ /* 0x000fe20000400000 */
[----:B------:R-:W-:Y:S01]  /*04a0*/  @!P5 FMUL R20, R20, 16777216 ;  /* 0x4b8000001414d820 */ /* 0x000fe20000400000 */
[----:B------:R-:W-:Y:S01]  /*04b0*/  @!P4 FMUL R0, R0, 16777216 ;  /* 0x4b8000000000c820 */ /* 0x000fe20000400000 */
[----:B------:R-:W-:Y:S01]  /*04c0*/  @!P3 FMUL R22, R22, 16777216 ;  /* 0x4b8000001616b820 */ /* 0x000fe20000400000 */
[----:B------:R-:W-:Y:S01]  /*04d0*/  FADD R4, -R8, R4 ;  /* 0x0000000408047221 */ /* 0x000fe20000000100 */
[----:B------:R-:W-:Y:S01]  /*04e0*/  FADD R6, -R10, R6 ;  /* 0x000000060a067221 */ /* 0x000fe20000000100 */
[----:B------:R-:W-:Y:S01]  /*04f0*/  FADD R7, -R11, R7 ;  /* 0x000000070b077221 */ /* 0x000fe20000000100 */
[----:B0-----:R-:W-:Y:S01]  /*0500*/  FMUL R24, R24, R9 ;  /* 0x0000000918187220 */ /* 0x001fe20000400000 */
[----:B------:R-:W-:Y:S01]  /*0510*/  FMUL R25, R25, R20 ;  /* 0x0000001419197220 */ /* 0x000fe20000400000 */
[----:B------:R-:W-:Y:S01]  /*0520*/  FMUL R23, R23, R22 ;  /* 0x0000001617177220 */ /* 0x000fe20000400000 */
[----:B-1----:R-:W-:Y:S01]  /*0530*/  FMUL R0, R27, R0 ;  /* 0x000000001b007220 */ /* 0x002fe20000400000 */
[----:B------:R-:W-:Y:S01]  /*0540*/  FMUL R24, R24, R7 ;  /* 0x0000000718187220 */ /* 0x000fe20000400000 */
[----:B------:R-:W-:Y:S01]  /*0550*/  FMUL R25, R25, R6 ;  /* 0x0000000619197220 */ /* 0x000fe20000400000 */
[----:B------:R-:W-:Y:S01]  /*0560*/  FMUL R23, R23, R4 ;  /* 0x0000000417177220 */ /* 0x000fe20000400000 */
[----:B------:R-:W-:Y:S01]  /*0570*/  FMUL R0, R0, R5 ;  /* 0x0000000500007220 */ /* 0x000fe20000400000 */
[----:B--2---:R-:W-:Y:S01]  /*0580*/  FFMA R15, R24, R15, R19 ;  /* 0x0000000f180f7223 */ /* 0x004fe20000000013 */
[----:B------:R-:W-:Y:S01]  /*0590*/  FFMA R14, R25, R14, R18 ;  /* 0x0000000e190e7223 */ /* 0x000fe20000000012 */
[----:B------:R-:W-:Y:S01]  /*05a0*/  FFMA R12, R23, R12, R16 ;  /* 0x0000000c170c7223 */ /* 0x000fe20000000010 */
[----:B------:R-:W-:-:S02]  /*05b0*/  FFMA R0, R0, R13, R17 ;  /* 0x0000000d00007223 */ /* 0x000fc40000000011 */
[C---:B------:R-:W-:Y:S02]  /*05c0*/  FSETP.GEU.AND P1, PT, R15.reuse, RZ, PT ;  /* 0x000000ff0f00720b */ /* 0x040fe40003f2e000 */
[----:B------:R-:W-:Y:S02]  /*05d0*/  FSETP.GEU.AND P2, PT, R14, RZ, PT ;  /* 0x000000ff0e00720b */ /* 0x000fe40003f4e000 */
[----:B------:R-:W-:Y:S02]  /*05e0*/  FSETP.GEU.AND P3, PT, R0, RZ, PT ;  /* 0x000000ff0000720b */ /* 0x000fe40003f6e000 */
[----:B------:R-:W-:Y:S02]  /*05f0*/  FSETP.GEU.AND P4, PT, R12, RZ, PT ;  /* 0x000000ff0c00720b */ /* 0x000fe40003f8e000 */
[----:B------:R-:W-:Y:S02]  /*0600*/  SEL R15, R15, RZ, P1 ;  /* 0x000000ff0f0f7207 */ /* 0x000fe40000800000 */
[----:B------:R-:W-:-:S02]  /*0610*/  SEL R14, R14, RZ, P2 ;  /* 0x000000ff0e0e7207 */ /* 0x000fc40001000000 */
[----:B------:R-:W-:Y:S02]  /*0620*/  SEL R13, R0, RZ, P3 ;  /* 0x000000ff000d7207 */ /* 0x000fe40001800000 */
[----:B------:R-:W-:Y:S01]  /*0630*/  SEL R12, R12, RZ, P4 ;  /* 0x000000ff0c0c7207 */ /* 0x000fe20002000000 */
[----:B------:R-:W-:Y:S06]  /*0640*/  @P0 EXIT ;  /* 0x000000000000094d */ /* 0x000fec0003800000 */
[----:B------:R-:W-:Y:S01]  /*0650*/  STG.E.128 desc[UR4][R2.64], R12 ;  /* 0x0000000c02007986 */ /* 0x000fe2000c101d04 */
[----:B------:R-:W-:Y:S05]  /*0660*/  EXIT ;  /* 0x000000000000794d */ /* 0x000fea0003800000 */
.L_x_0:
[----:B------:R-:W-:-:S00]  /*0670*/  BRA `(.L_x_0) ;  /* 0xfffffffc00fc7947 */ /* 0x000fc0000383ffff */
[----:B------:R-:W-:-:S00]  /*0680*/  NOP ;  /* 0x0000000000007918 */ /* 0x000fc00000000000 */
[----:B------:R-:W-:-:S00]  /*0690*/  NOP ;  /* 0x0000000000007918 */ /* 0x000fc00000000000 */
[----:B------:R-:W-:-:S00]  /*06a0*/  NOP ;  /* 0x0000000000007918 */ /* 0x000fc00000000000 */
[----:B------:R-:W-:-:S00]  /*06b0*/  NOP ;  /* 0x0000000000007918 */ /* 0x000fc00000000000 */
[----:B------:R-:W-:-:S00]  /*06c0*/  NOP ;  /* 0x0000000000007918 */ /* 0x000fc00000000000 */
[----:B------:R-:W-:-:S00]  /*06d0*/  NOP ;  /* 0x0000000000007918 */ /* 0x000fc00000000000 */
[----:B------:R-:W-:-:S00]  /*06e0*/  NOP ;  /* 0x0000000000007918 */ /* 0x000fc00000000000 */
[----:B------:R-:W-:-:S00]  /*06f0*/  NOP ;  /* 0x0000000000007918 */ /* 0x000fc00000000000 */
.L_x_1:


//--------------------- .nv.global.init           --------------------------
	.section	.nv.global.init,"aw",@progbits
.nv.global.init:
	.type		_$_str,@object
	.size		_$_str,(_$_str_$_2 - _$_str)
_$_str:
        /*0000*/ 	.byte	0x5f, 0x5f, 0x43, 0x55, 0x44, 0x41, 0x5f, 0x46, 0x54, 0x5a, 0x00
	.type		_$_str_$_2,@object
	.size		_$_str_$_2,(.L_1 - _$_str_$_2)
_$_str_$_2:
        /*000b*/ 	.byte	0x5f, 0x5f, 0x43, 0x55, 0x44, 0x41, 0x5f, 0x50, 0x52, 0x45, 0x43, 0x5f, 0x53, 0x51, 0x52, 0x54
        /*001b*/ 	.byte	0x00
.L_1:


//--------------------- .nv.constant0.triton_poi_fused__native_batch_norm_legit_no_training_relu_32 --------------------------
	.section	.nv.constant0.triton_poi_fused__native_batch_norm_legit_no_training_relu_32,"a",@progbits
	.sectionflags	@""
	.align	4
.nv.constant0.triton_poi_fused__native_batch_norm_legit_no_training_relu_32:
	.zero		580
